//
// Generated by NVIDIA NVVM Compiler
//
// Compiler Build ID: CL-36424714
// Cuda compilation tools, release 13.0, V13.0.88
// Based on NVVM 20.0.0
//

.version 9.0
.target sm_100
.address_size 64

	// .globl	my_kernel_kernel0
// _ZZ17my_kernel_kernel0E18PaddedInput_shared has been demoted
// _ZZ17my_kernel_kernel0E18placeholder_shared has been demoted

.visible .entry my_kernel_kernel0(
	.param .u64 .ptr .align 1 my_kernel_kernel0_param_0,
	.param .u64 .ptr .align 1 my_kernel_kernel0_param_1,
	.param .u64 .ptr .align 1 my_kernel_kernel0_param_2,
	.param .u64 .ptr .align 1 my_kernel_kernel0_param_3
)
{
	.reg .pred 	%p<17>;
	.reg .b16 	%rs<37>;
	.reg .b32 	%r<64>;
	.reg .b32 	%f<479>;
	.reg .b64 	%rd<25>;
	// demoted variable
	.shared .align 4 .b8 _ZZ17my_kernel_kernel0E18PaddedInput_shared[13456];
	// demoted variable
	.shared .align 4 .b8 _ZZ17my_kernel_kernel0E18placeholder_shared[36];
	ld.param.u64 	%rd5, [my_kernel_kernel0_param_0];
	ld.param.u64 	%rd2, [my_kernel_kernel0_param_1];
	cvta.to.global.u64 	%rd1, %rd5;
	mov.u32 	%r1, %tid.x;
	mov.u32 	%r17, %ctaid.x;
	mul.hi.u32 	%r18, %r17, 954437177;
	shr.u32 	%r19, %r18, 4;
	mul.lo.s32 	%r2, %r19, 225792;
	mul.lo.s32 	%r20, %r19, 72;
	sub.s32 	%r3, %r17, %r20;
	or.b32  	%r21, %r3, %r2;
	add.s32 	%r4, %r21, -4104;
	mov.b32 	%r61, 0;
$L__BB0_1:
	mad.lo.s32 	%r6, %r61, 56, %r1;
	setp.gt.u32 	%p1, %r6, 3363;
	shl.b32 	%r22, %r6, 2;
	mov.u32 	%r23, _ZZ17my_kernel_kernel0E18PaddedInput_shared;
	add.s32 	%r7, %r23, %r22;
	mov.f32 	%f363, 0f00000000;
	@%p1 bra 	$L__BB0_6;
	add.s32 	%r24, %r6, -58;
	setp.gt.u32 	%p2, %r24, 3247;
	@%p2 bra 	$L__BB0_5;
	cvt.u16.u32 	%rs1, %r6;
	mul.hi.u16 	%rs9, %rs1, 18079;
	shr.u16 	%rs10, %rs9, 4;
	mul.lo.s16 	%rs11, %rs10, 58;
	sub.s16 	%rs2, %rs1, %rs11;
	add.s16 	%rs12, %rs2, -1;
	setp.gt.u16 	%p3, %rs12, 55;
	@%p3 bra 	$L__BB0_5;
	mul.wide.u16 	%r25, %rs10, 4032;
	mul.lo.s16 	%rs15, %rs2, 72;
	cvt.u32.u16 	%r26, %rs15;
	add.s32 	%r27, %r4, %r25;
	add.s32 	%r28, %r27, %r26;
	mul.wide.u32 	%rd6, %r28, 4;
	add.s64 	%rd7, %rd1, %rd6;
	ld.global.nc.f32 	%f363, [%rd7];
$L__BB0_5:
	st.shared.f32 	[%r7], %f363;
$L__BB0_6:
	setp.eq.s32 	%p4, %r61, 60;
	@%p4 bra 	$L__BB0_23;
	add.s32 	%r8, %r6, 56;
	setp.gt.u32 	%p5, %r8, 3363;
	mov.f32 	%f364, 0f00000000;
	@%p5 bra 	$L__BB0_12;
	add.s32 	%r29, %r6, -2;
	setp.gt.u32 	%p6, %r29, 3247;
	@%p6 bra 	$L__BB0_11;
	cvt.u16.u32 	%rs3, %r8;
	mul.hi.u16 	%rs16, %rs3, 18079;
	shr.u16 	%rs17, %rs16, 4;
	mul.lo.s16 	%rs18, %rs17, 58;
	sub.s16 	%rs4, %rs3, %rs18;
	add.s16 	%rs19, %rs4, -1;
	setp.gt.u16 	%p7, %rs19, 55;
	@%p7 bra 	$L__BB0_11;
	mul.wide.u16 	%r30, %rs17, 4032;
	mul.lo.s16 	%rs22, %rs4, 72;
	cvt.u32.u16 	%r31, %rs22;
	add.s32 	%r32, %r4, %r30;
	add.s32 	%r33, %r32, %r31;
	mul.wide.u32 	%rd8, %r33, 4;
	add.s64 	%rd9, %rd1, %rd8;
	ld.global.nc.f32 	%f364, [%rd9];
$L__BB0_11:
	st.shared.f32 	[%r7+224], %f364;
$L__BB0_12:
	add.s32 	%r9, %r6, 112;
	setp.gt.u32 	%p8, %r9, 3363;
	mov.f32 	%f365, 0f00000000;
	@%p8 bra 	$L__BB0_17;
	add.s32 	%r34, %r6, 54;
	setp.gt.u32 	%p9, %r34, 3247;
	@%p9 bra 	$L__BB0_16;
	cvt.u16.u32 	%rs5, %r9;
	mul.hi.u16 	%rs23, %rs5, 18079;
	shr.u16 	%rs24, %rs23, 4;
	mul.lo.s16 	%rs25, %rs24, 58;
	sub.s16 	%rs6, %rs5, %rs25;
	add.s16 	%rs26, %rs6, -1;
	setp.gt.u16 	%p10, %rs26, 55;
	@%p10 bra 	$L__BB0_16;
	mul.wide.u16 	%r35, %rs24, 4032;
	mul.lo.s16 	%rs29, %rs6, 72;
	cvt.u32.u16 	%r36, %rs29;
	add.s32 	%r37, %r4, %r35;
	add.s32 	%r38, %r37, %r36;
	mul.wide.u32 	%rd10, %r38, 4;
	add.s64 	%rd11, %rd1, %rd10;
	ld.global.nc.f32 	%f365, [%rd11];
$L__BB0_16:
	st.shared.f32 	[%r7+448], %f365;
$L__BB0_17:
	add.s32 	%r10, %r6, 168;
	setp.gt.u32 	%p11, %r10, 3363;
	mov.f32 	%f366, 0f00000000;
	@%p11 bra 	$L__BB0_22;
	add.s32 	%r39, %r6, 110;
	setp.gt.u32 	%p12, %r39, 3247;
	@%p12 bra 	$L__BB0_21;
	cvt.u16.u32 	%rs7, %r10;
	mul.hi.u16 	%rs30, %rs7, 18079;
	shr.u16 	%rs31, %rs30, 4;
	mul.lo.s16 	%rs32, %rs31, 58;
	sub.s16 	%rs8, %rs7, %rs32;
	add.s16 	%rs33, %rs8, -1;
	setp.gt.u16 	%p13, %rs33, 55;
	@%p13 bra 	$L__BB0_21;
	mul.wide.u16 	%r40, %rs31, 4032;
	mul.lo.s16 	%rs36, %rs8, 72;
	cvt.u32.u16 	%r41, %rs36;
	add.s32 	%r42, %r4, %r40;
	add.s32 	%r43, %r42, %r41;
	mul.wide.u32 	%rd12, %r43, 4;
	add.s64 	%rd13, %rd1, %rd12;
	ld.global.nc.f32 	%f366, [%rd13];
$L__BB0_21:
	st.shared.f32 	[%r7+672], %f366;
$L__BB0_22:
	add.s32 	%r61, %r61, 4;
	bra.uni 	$L__BB0_1;
$L__BB0_23:
	setp.gt.u32 	%p14, %r1, 2;
	@%p14 bra 	$L__BB0_25;
	mad.lo.s32 	%r44, %r1, 216, %r3;
	cvta.to.global.u64 	%rd14, %rd2;
	mul.wide.u32 	%rd15, %r44, 4;
	add.s64 	%rd16, %rd14, %rd15;
	ld.global.nc.f32 	%f185, [%rd16];
	ld.global.nc.f32 	%f186, [%rd16+288];
	ld.global.nc.f32 	%f187, [%rd16+576];
	mov.u32 	%r45, _ZZ17my_kernel_kernel0E18placeholder_shared;
	mad.lo.s32 	%r46, %r1, 12, %r45;
	st.shared.f32 	[%r46], %f185;
	st.shared.f32 	[%r46+4], %f186;
	st.shared.f32 	[%r46+8], %f187;
$L__BB0_25:
	bar.sync 	0;
	mov.b32 	%r62, 0;
	mov.f32 	%f423, 0f00000000;
	mov.u32 	%r49, _ZZ17my_kernel_kernel0E18placeholder_shared;
	shl.b32 	%r53, %r1, 2;
	add.s32 	%r55, %r23, %r53;
	mov.f32 	%f424, %f423;
	mov.f32 	%f425, %f423;
	mov.f32 	%f426, %f423;
	mov.f32 	%f427, %f423;
	mov.f32 	%f428, %f423;
	mov.f32 	%f429, %f423;
	mov.f32 	%f430, %f423;
	mov.f32 	%f431, %f423;
	mov.f32 	%f432, %f423;
	mov.f32 	%f433, %f423;
	mov.f32 	%f434, %f423;
	mov.f32 	%f435, %f423;
	mov.f32 	%f436, %f423;
	mov.f32 	%f437, %f423;
	mov.f32 	%f438, %f423;
	mov.f32 	%f439, %f423;
	mov.f32 	%f440, %f423;
	mov.f32 	%f441, %f423;
	mov.f32 	%f442, %f423;
	mov.f32 	%f443, %f423;
	mov.f32 	%f444, %f423;
	mov.f32 	%f445, %f423;
	mov.f32 	%f446, %f423;
	mov.f32 	%f447, %f423;
	mov.f32 	%f448, %f423;
	mov.f32 	%f449, %f423;
	mov.f32 	%f450, %f423;
	mov.f32 	%f451, %f423;
	mov.f32 	%f452, %f423;
	mov.f32 	%f453, %f423;
	mov.f32 	%f454, %f423;
	mov.f32 	%f455, %f423;
	mov.f32 	%f456, %f423;
	mov.f32 	%f457, %f423;
	mov.f32 	%f458, %f423;
	mov.f32 	%f459, %f423;
	mov.f32 	%f460, %f423;
	mov.f32 	%f461, %f423;
	mov.f32 	%f462, %f423;
	mov.f32 	%f463, %f423;
	mov.f32 	%f464, %f423;
	mov.f32 	%f465, %f423;
	mov.f32 	%f466, %f423;
	mov.f32 	%f467, %f423;
	mov.f32 	%f468, %f423;
	mov.f32 	%f469, %f423;
	mov.f32 	%f470, %f423;
	mov.f32 	%f471, %f423;
	mov.f32 	%f472, %f423;
	mov.f32 	%f473, %f423;
	mov.f32 	%f474, %f423;
	mov.f32 	%f475, %f423;
	mov.f32 	%f476, %f423;
	mov.f32 	%f477, %f423;
	mov.f32 	%f478, %f423;
$L__BB0_26:
	mov.b32 	%r63, 6496;
	mad.lo.s32 	%r50, %r62, 12, %r49;
	mad.lo.s32 	%r56, %r62, 232, %r55;
$L__BB0_27:
	add.s32 	%r51, %r50, %r63;
	ld.shared.f32 	%f189, [%r51+-6496];
	add.s32 	%r57, %r56, %r63;
	ld.shared.f32 	%f190, [%r57+-6496];
	fma.rn.f32 	%f478, %f190, %f189, %f478;
	ld.shared.f32 	%f191, [%r57+-6264];
	fma.rn.f32 	%f477, %f191, %f189, %f477;
	ld.shared.f32 	%f192, [%r57+-6032];
	fma.rn.f32 	%f476, %f192, %f189, %f476;
	ld.shared.f32 	%f193, [%r57+-5800];
	fma.rn.f32 	%f475, %f193, %f189, %f475;
	ld.shared.f32 	%f194, [%r57+-5568];
	fma.rn.f32 	%f474, %f194, %f189, %f474;
	ld.shared.f32 	%f195, [%r57+-5336];
	fma.rn.f32 	%f473, %f195, %f189, %f473;
	ld.shared.f32 	%f196, [%r57+-5104];
	fma.rn.f32 	%f472, %f196, %f189, %f472;
	ld.shared.f32 	%f197, [%r57+-4872];
	fma.rn.f32 	%f471, %f197, %f189, %f471;
	ld.shared.f32 	%f198, [%r57+-4640];
	fma.rn.f32 	%f470, %f198, %f189, %f470;
	ld.shared.f32 	%f199, [%r57+-4408];
	fma.rn.f32 	%f469, %f199, %f189, %f469;
	ld.shared.f32 	%f200, [%r57+-4176];
	fma.rn.f32 	%f468, %f200, %f189, %f468;
	ld.shared.f32 	%f201, [%r57+-3944];
	fma.rn.f32 	%f467, %f201, %f189, %f467;
	ld.shared.f32 	%f202, [%r57+-3712];
	fma.rn.f32 	%f466, %f202, %f189, %f466;
	ld.shared.f32 	%f203, [%r57+-3480];
	fma.rn.f32 	%f465, %f203, %f189, %f465;
	ld.shared.f32 	%f204, [%r57+-3248];
	fma.rn.f32 	%f464, %f204, %f189, %f464;
	ld.shared.f32 	%f205, [%r57+-3016];
	fma.rn.f32 	%f463, %f205, %f189, %f463;
	ld.shared.f32 	%f206, [%r57+-2784];
	fma.rn.f32 	%f462, %f206, %f189, %f462;
	ld.shared.f32 	%f207, [%r57+-2552];
	fma.rn.f32 	%f461, %f207, %f189, %f461;
	ld.shared.f32 	%f208, [%r57+-2320];
	fma.rn.f32 	%f460, %f208, %f189, %f460;
	ld.shared.f32 	%f209, [%r57+-2088];
	fma.rn.f32 	%f459, %f209, %f189, %f459;
	ld.shared.f32 	%f210, [%r57+-1856];
	fma.rn.f32 	%f458, %f210, %f189, %f458;
	ld.shared.f32 	%f211, [%r57+-1624];
	fma.rn.f32 	%f457, %f211, %f189, %f457;
	ld.shared.f32 	%f212, [%r57+-1392];
	fma.rn.f32 	%f456, %f212, %f189, %f456;
	ld.shared.f32 	%f213, [%r57+-1160];
	fma.rn.f32 	%f455, %f213, %f189, %f455;
	ld.shared.f32 	%f214, [%r57+-928];
	fma.rn.f32 	%f454, %f214, %f189, %f454;
	ld.shared.f32 	%f215, [%r57+-696];
	fma.rn.f32 	%f453, %f215, %f189, %f453;
	ld.shared.f32 	%f216, [%r57+-464];
	fma.rn.f32 	%f452, %f216, %f189, %f452;
	ld.shared.f32 	%f217, [%r57+-232];
	fma.rn.f32 	%f451, %f217, %f189, %f451;
	ld.shared.f32 	%f218, [%r57];
	fma.rn.f32 	%f450, %f218, %f189, %f450;
	ld.shared.f32 	%f219, [%r57+232];
	fma.rn.f32 	%f449, %f219, %f189, %f449;
	ld.shared.f32 	%f220, [%r57+464];
	fma.rn.f32 	%f448, %f220, %f189, %f448;
	ld.shared.f32 	%f221, [%r57+696];
	fma.rn.f32 	%f447, %f221, %f189, %f447;
	ld.shared.f32 	%f222, [%r57+928];
	fma.rn.f32 	%f446, %f222, %f189, %f446;
	ld.shared.f32 	%f223, [%r57+1160];
	fma.rn.f32 	%f445, %f223, %f189, %f445;
	ld.shared.f32 	%f224, [%r57+1392];
	fma.rn.f32 	%f444, %f224, %f189, %f444;
	ld.shared.f32 	%f225, [%r57+1624];
	fma.rn.f32 	%f443, %f225, %f189, %f443;
	ld.shared.f32 	%f226, [%r57+1856];
	fma.rn.f32 	%f442, %f226, %f189, %f442;
	ld.shared.f32 	%f227, [%r57+2088];
	fma.rn.f32 	%f441, %f227, %f189, %f441;
	ld.shared.f32 	%f228, [%r57+2320];
	fma.rn.f32 	%f440, %f228, %f189, %f440;
	ld.shared.f32 	%f229, [%r57+2552];
	fma.rn.f32 	%f439, %f229, %f189, %f439;
	ld.shared.f32 	%f230, [%r57+2784];
	fma.rn.f32 	%f438, %f230, %f189, %f438;
	ld.shared.f32 	%f231, [%r57+3016];
	fma.rn.f32 	%f437, %f231, %f189, %f437;
	ld.shared.f32 	%f232, [%r57+3248];
	fma.rn.f32 	%f436, %f232, %f189, %f436;
	ld.shared.f32 	%f233, [%r57+3480];
	fma.rn.f32 	%f435, %f233, %f189, %f435;
	ld.shared.f32 	%f234, [%r57+3712];
	fma.rn.f32 	%f434, %f234, %f189, %f434;
	ld.shared.f32 	%f235, [%r57+3944];
	fma.rn.f32 	%f433, %f235, %f189, %f433;
	ld.shared.f32 	%f236, [%r57+4176];
	fma.rn.f32 	%f432, %f236, %f189, %f432;
	ld.shared.f32 	%f237, [%r57+4408];
	fma.rn.f32 	%f431, %f237, %f189, %f431;
	ld.shared.f32 	%f238, [%r57+4640];
	fma.rn.f32 	%f430, %f238, %f189, %f430;
	ld.shared.f32 	%f239, [%r57+4872];
	fma.rn.f32 	%f429, %f239, %f189, %f429;
	ld.shared.f32 	%f240, [%r57+5104];
	fma.rn.f32 	%f428, %f240, %f189, %f428;
	ld.shared.f32 	%f241, [%r57+5336];
	fma.rn.f32 	%f427, %f241, %f189, %f427;
	ld.shared.f32 	%f242, [%r57+5568];
	fma.rn.f32 	%f426, %f242, %f189, %f426;
	ld.shared.f32 	%f243, [%r57+5800];
	fma.rn.f32 	%f425, %f243, %f189, %f425;
	ld.shared.f32 	%f244, [%r57+6032];
	fma.rn.f32 	%f424, %f244, %f189, %f424;
	ld.shared.f32 	%f245, [%r57+6264];
	fma.rn.f32 	%f423, %f245, %f189, %f423;
	add.s32 	%r63, %r63, 4;
	setp.ne.s32 	%p15, %r63, 6508;
	@%p15 bra 	$L__BB0_27;
	add.s32 	%r62, %r62, 1;
	setp.ne.s32 	%p16, %r62, 3;
	@%p16 bra 	$L__BB0_26;
	ld.param.u64 	%rd24, [my_kernel_kernel0_param_3];
	ld.param.u64 	%rd23, [my_kernel_kernel0_param_2];
	cvta.to.global.u64 	%rd17, %rd23;
	cvta.to.global.u64 	%rd18, %rd24;
	mul.wide.u32 	%rd19, %r3, 4;
	add.s64 	%rd20, %rd18, %rd19;
	ld.global.nc.f32 	%f246, [%rd20];
	mov.u32 	%r58, %tid.x;
	mad.lo.s32 	%r59, %r58, 72, %r3;
	add.s32 	%r60, %r59, %r2;
	add.f32 	%f247, %f478, %f246;
	max.f32 	%f248, %f247, 0f00000000;
	mul.wide.u32 	%rd21, %r60, 4;
	add.s64 	%rd22, %rd17, %rd21;
	st.global.f32 	[%rd22], %f248;
	add.f32 	%f249, %f477, %f246;
	max.f32 	%f250, %f249, 0f00000000;
	st.global.f32 	[%rd22+16128], %f250;
	add.f32 	%f251, %f476, %f246;
	max.f32 	%f252, %f251, 0f00000000;
	st.global.f32 	[%rd22+32256], %f252;
	add.f32 	%f253, %f475, %f246;
	max.f32 	%f254, %f253, 0f00000000;
	st.global.f32 	[%rd22+48384], %f254;
	add.f32 	%f255, %f474, %f246;
	max.f32 	%f256, %f255, 0f00000000;
	st.global.f32 	[%rd22+64512], %f256;
	add.f32 	%f257, %f473, %f246;
	max.f32 	%f258, %f257, 0f00000000;
	st.global.f32 	[%rd22+80640], %f258;
	add.f32 	%f259, %f472, %f246;
	max.f32 	%f260, %f259, 0f00000000;
	st.global.f32 	[%rd22+96768], %f260;
	add.f32 	%f261, %f471, %f246;
	max.f32 	%f262, %f261, 0f00000000;
	st.global.f32 	[%rd22+112896], %f262;
	add.f32 	%f263, %f470, %f246;
	max.f32 	%f264, %f263, 0f00000000;
	st.global.f32 	[%rd22+129024], %f264;
	add.f32 	%f265, %f469, %f246;
	max.f32 	%f266, %f265, 0f00000000;
	st.global.f32 	[%rd22+145152], %f266;
	add.f32 	%f267, %f468, %f246;
	max.f32 	%f268, %f267, 0f00000000;
	st.global.f32 	[%rd22+161280], %f268;
	add.f32 	%f269, %f467, %f246;
	max.f32 	%f270, %f269, 0f00000000;
	st.global.f32 	[%rd22+177408], %f270;
	add.f32 	%f271, %f466, %f246;
	max.f32 	%f272, %f271, 0f00000000;
	st.global.f32 	[%rd22+193536], %f272;
	add.f32 	%f273, %f465, %f246;
	max.f32 	%f274, %f273, 0f00000000;
	st.global.f32 	[%rd22+209664], %f274;
	add.f32 	%f275, %f464, %f246;
	max.f32 	%f276, %f275, 0f00000000;
	st.global.f32 	[%rd22+225792], %f276;
	add.f32 	%f277, %f463, %f246;
	max.f32 	%f278, %f277, 0f00000000;
	st.global.f32 	[%rd22+241920], %f278;
	add.f32 	%f279, %f462, %f246;
	max.f32 	%f280, %f279, 0f00000000;
	st.global.f32 	[%rd22+258048], %f280;
	add.f32 	%f281, %f461, %f246;
	max.f32 	%f282, %f281, 0f00000000;
	st.global.f32 	[%rd22+274176], %f282;
	add.f32 	%f283, %f460, %f246;
	max.f32 	%f284, %f283, 0f00000000;
	st.global.f32 	[%rd22+290304], %f284;
	add.f32 	%f285, %f459, %f246;
	max.f32 	%f286, %f285, 0f00000000;
	st.global.f32 	[%rd22+306432], %f286;
	add.f32 	%f287, %f458, %f246;
	max.f32 	%f288, %f287, 0f00000000;
	st.global.f32 	[%rd22+322560], %f288;
	add.f32 	%f289, %f457, %f246;
	max.f32 	%f290, %f289, 0f00000000;
	st.global.f32 	[%rd22+338688], %f290;
	add.f32 	%f291, %f456, %f246;
	max.f32 	%f292, %f291, 0f00000000;
	st.global.f32 	[%rd22+354816], %f292;
	add.f32 	%f293, %f455, %f246;
	max.f32 	%f294, %f293, 0f00000000;
	st.global.f32 	[%rd22+370944], %f294;
	add.f32 	%f295, %f454, %f246;
	max.f32 	%f296, %f295, 0f00000000;
	st.global.f32 	[%rd22+387072], %f296;
	add.f32 	%f297, %f453, %f246;
	max.f32 	%f298, %f297, 0f00000000;
	st.global.f32 	[%rd22+403200], %f298;
	add.f32 	%f299, %f452, %f246;
	max.f32 	%f300, %f299, 0f00000000;
	st.global.f32 	[%rd22+419328], %f300;
	add.f32 	%f301, %f451, %f246;
	max.f32 	%f302, %f301, 0f00000000;
	st.global.f32 	[%rd22+435456], %f302;
	add.f32 	%f303, %f450, %f246;
	max.f32 	%f304, %f303, 0f00000000;
	st.global.f32 	[%rd22+451584], %f304;
	add.f32 	%f305, %f449, %f246;
	max.f32 	%f306, %f305, 0f00000000;
	st.global.f32 	[%rd22+467712], %f306;
	add.f32 	%f307, %f448, %f246;
	max.f32 	%f308, %f307, 0f00000000;
	st.global.f32 	[%rd22+483840], %f308;
	add.f32 	%f309, %f447, %f246;
	max.f32 	%f310, %f309, 0f00000000;
	st.global.f32 	[%rd22+499968], %f310;
	add.f32 	%f311, %f446, %f246;
	max.f32 	%f312, %f311, 0f00000000;
	st.global.f32 	[%rd22+516096], %f312;
	add.f32 	%f313, %f445, %f246;
	max.f32 	%f314, %f313, 0f00000000;
	st.global.f32 	[%rd22+532224], %f314;
	add.f32 	%f315, %f444, %f246;
	max.f32 	%f316, %f315, 0f00000000;
	st.global.f32 	[%rd22+548352], %f316;
	add.f32 	%f317, %f443, %f246;
	max.f32 	%f318, %f317, 0f00000000;
	st.global.f32 	[%rd22+564480], %f318;
	add.f32 	%f319, %f442, %f246;
	max.f32 	%f320, %f319, 0f00000000;
	st.global.f32 	[%rd22+580608], %f320;
	add.f32 	%f321, %f441, %f246;
	max.f32 	%f322, %f321, 0f00000000;
	st.global.f32 	[%rd22+596736], %f322;
	add.f32 	%f323, %f440, %f246;
	max.f32 	%f324, %f323, 0f00000000;
	st.global.f32 	[%rd22+612864], %f324;
	add.f32 	%f325, %f439, %f246;
	max.f32 	%f326, %f325, 0f00000000;
	st.global.f32 	[%rd22+628992], %f326;
	add.f32 	%f327, %f438, %f246;
	max.f32 	%f328, %f327, 0f00000000;
	st.global.f32 	[%rd22+645120], %f328;
	add.f32 	%f329, %f437, %f246;
	max.f32 	%f330, %f329, 0f00000000;
	st.global.f32 	[%rd22+661248], %f330;
	add.f32 	%f331, %f436, %f246;
	max.f32 	%f332, %f331, 0f00000000;
	st.global.f32 	[%rd22+677376], %f332;
	add.f32 	%f333, %f435, %f246;
	max.f32 	%f334, %f333, 0f00000000;
	st.global.f32 	[%rd22+693504], %f334;
	add.f32 	%f335, %f434, %f246;
	max.f32 	%f336, %f335, 0f00000000;
	st.global.f32 	[%rd22+709632], %f336;
	add.f32 	%f337, %f433, %f246;
	max.f32 	%f338, %f337, 0f00000000;
	st.global.f32 	[%rd22+725760], %f338;
	add.f32 	%f339, %f432, %f246;
	max.f32 	%f340, %f339, 0f00000000;
	st.global.f32 	[%rd22+741888], %f340;
	add.f32 	%f341, %f431, %f246;
	max.f32 	%f342, %f341, 0f00000000;
	st.global.f32 	[%rd22+758016], %f342;
	add.f32 	%f343, %f430, %f246;
	max.f32 	%f344, %f343, 0f00000000;
	st.global.f32 	[%rd22+774144], %f344;
	add.f32 	%f345, %f429, %f246;
	max.f32 	%f346, %f345, 0f00000000;
	st.global.f32 	[%rd22+790272], %f346;
	add.f32 	%f347, %f428, %f246;
	max.f32 	%f348, %f347, 0f00000000;
	st.global.f32 	[%rd22+806400], %f348;
	add.f32 	%f349, %f427, %f246;
	max.f32 	%f350, %f349, 0f00000000;
	st.global.f32 	[%rd22+822528], %f350;
	add.f32 	%f351, %f426, %f246;
	max.f32 	%f352, %f351, 0f00000000;
	st.global.f32 	[%rd22+838656], %f352;
	add.f32 	%f353, %f425, %f246;
	max.f32 	%f354, %f353, 0f00000000;
	st.global.f32 	[%rd22+854784], %f354;
	add.f32 	%f355, %f424, %f246;
	max.f32 	%f356, %f355, 0f00000000;
	st.global.f32 	[%rd22+870912], %f356;
	add.f32 	%f357, %f423, %f246;
	max.f32 	%f358, %f357, 0f00000000;
	st.global.f32 	[%rd22+887040], %f358;
	ret;

}


// ===== COMPILED SASS (sm_100) =====

	.target	sm_100

	.elftype	@"ET_EXEC"


//--------------------- .note.nv.tkinfo           --------------------------
	.section	.note.nv.tkinfo,"",@"SHT_NOTE"
	.sectionflags	@"SHF_NOTE_NV_TKINFO"
	.tkinfo
        /*0018*/ 	.word	0x00000002
        /*0030*/ 	.string	""
        /*0030*/ 	.string	"ptxas"
        /*0030*/ 	.string	"Cuda compilation tools, release 13.0, V13.0.88"
        /*0030*/ 	.string	"Build cuda_13.0.r13.0/compiler.36424714_0"
        /*0030*/ 	.string	"-arch sm_100 -m 64 "



//--------------------- .note.nv.cuinfo           --------------------------
	.section	.note.nv.cuinfo,"",@"SHT_NOTE"
	.sectionflags	@"SHF_NOTE_NV_CUINFO"
        /*0018*/ 	.short	0x0002
        /*001a*/ 	.short	0x0064
        /*001c*/ 	.short	0x0082
	.zero		2


//--------------------- .nv.info                  --------------------------
	.section	.nv.info,"",@"SHT_CUDA_INFO"
	.align	4


	//----- nvinfo : EIATTR_REGCOUNT
	.align		4
        /*0000*/ 	.byte	0x04, 0x2f
        /*0002*/ 	.short	(.L_1 - .L_0)
	.align		4
.L_0:
        /*0004*/ 	.word	index@(my_kernel_kernel0)
        /*0008*/ 	.word	0x00000047


	//----- nvinfo : EIATTR_FRAME_SIZE
	.align		4
.L_1:
        /*000c*/ 	.byte	0x04, 0x11
        /*000e*/ 	.short	(.L_3 - .L_2)
	.align		4
.L_2:
        /*0010*/ 	.word	index@(my_kernel_kernel0)
        /*0014*/ 	.word	0x00000000


	//----- nvinfo : EIATTR_MIN_STACK_SIZE
	.align		4
.L_3:
        /*0018*/ 	.byte	0x04, 0x12
        /*001a*/ 	.short	(.L_5 - .L_4)
	.align		4
.L_4:
        /*001c*/ 	.word	index@(my_kernel_kernel0)
        /*0020*/ 	.word	0x00000000
.L_5:


//--------------------- .nv.compat                --------------------------
	.section	.nv.compat,"",@"SHT_CUDA_COMPAT_INFO"
	.align	4
        /*0000*/ 	.byte	0x02, 0x09, 0x00, 0x00, 0x02, 0x02, 0x01, 0x00, 0x02, 0x05, 0x05, 0x00, 0x03, 0x07, 0x01, 0x01
        /*0010*/ 	.byte	0x02, 0x03, 0x00, 0x00, 0x02, 0x06, 0x01, 0x00, 0x04, 0x0b, 0x08, 0x00, 0x09, 0x00, 0x00, 0x00
        /*0020*/ 	.byte	0x00, 0x00, 0x00, 0x00


//--------------------- .nv.info.my_kernel_kernel0 --------------------------
	.section	.nv.info.my_kernel_kernel0,"",@"SHT_CUDA_INFO"
	.sectionflags	@""
	.align	4


	//----- nvinfo : EIATTR_CUDA_API_VERSION
	.align		4
        /*0000*/ 	.byte	0x04, 0x37
        /*0002*/ 	.short	(.L_7 - .L_6)
.L_6:
        /*0004*/ 	.word	0x00000082


	//----- nvinfo : EIATTR_KPARAM_INFO
	.align		4
.L_7:
        /*0008*/ 	.byte	0x04, 0x17
        /*000a*/ 	.short	(.L_9 - .L_8)
.L_8:
        /*000c*/ 	.word	0x00000000
        /*0010*/ 	.short	0x0003
        /*0012*/ 	.short	0x0018
        /*0014*/ 	.byte	0x00, 0xf5, 0x21, 0x00


	//----- nvinfo : EIATTR_KPARAM_INFO
	.align		4
.L_9:
        /*0018*/ 	.byte	0x04, 0x17
        /*001a*/ 	.short	(.L_11 - .L_10)
.L_10:
        /*001c*/ 	.word	0x00000000
        /*0020*/ 	.short	0x0002
        /*0022*/ 	.short	0x0010
        /*0024*/ 	.byte	0x00, 0xf5, 0x21, 0x00


	//----- nvinfo : EIATTR_KPARAM_INFO
	.align		4
.L_11:
        /*0028*/ 	.byte	0x04, 0x17
        /*002a*/ 	.short	(.L_13 - .L_12)
.L_12:
        /*002c*/ 	.word	0x00000000
        /*0030*/ 	.short	0x0001
        /*0032*/ 	.short	0x0008
        /*0034*/ 	.byte	0x00, 0xf5, 0x21, 0x00


	//----- nvinfo : EIATTR_KPARAM_INFO
	.align		4
.L_13:
        /*0038*/ 	.byte	0x04, 0x17
        /*003a*/ 	.short	(.L_15 - .L_14)
.L_14:
        /*003c*/ 	.word	0x00000000
        /*0040*/ 	.short	0x0000
        /*0042*/ 	.short	0x0000
        /*0044*/ 	.byte	0x00, 0xf5, 0x21, 0x00


	//----- nvinfo : EIATTR_SPARSE_MMA_MASK
	.align		4
.L_15:
        /*0048*/ 	.byte	0x03, 0x50
        /*004a*/ 	.short	0x0000


	//----- nvinfo : EIATTR_MAXREG_COUNT
	.align		4
        /*004c*/ 	.byte	0x03, 0x1b
        /*004e*/ 	.short	0x00ff


	//----- nvinfo : EIATTR_NUM_BARRIERS
	.align		4
        /*0050*/ 	.byte	0x02, 0x4c
        /*0052*/ 	.byte	0x01
	.zero		1


	//----- nvinfo : EIATTR_MERCURY_ISA_VERSION
	.align		4
        /*0054*/ 	.byte	0x03, 0x5f
        /*0056*/ 	.short	0x0101


	//----- nvinfo : EIATTR_VRC_CTA_INIT_COUNT
	.align		4
        /*0058*/ 	.byte	0x02, 0x4a
	.zero		1
	.zero		1


	//----- nvinfo : EIATTR_EXIT_INSTR_OFFSETS
	.align		4
        /*005c*/ 	.byte	0x04, 0x1c
        /*005e*/ 	.short	(.L_17 - .L_16)


	//   ....[0]....
.L_16:
        /*0060*/ 	.word	0x00001f00


	//----- nvinfo : EIATTR_CRS_STACK_SIZE
	.align		4
.L_17:
        /*0064*/ 	.byte	0x04, 0x1e
        /*0066*/ 	.short	(.L_19 - .L_18)
.L_18:
        /*0068*/ 	.word	0x00000000


	//----- nvinfo : EIATTR_CBANK_PARAM_SIZE
	.align		4
.L_19:
        /*006c*/ 	.byte	0x03, 0x19
        /*006e*/ 	.short	0x0020


	//----- nvinfo : EIATTR_PARAM_CBANK
	.align		4
        /*0070*/ 	.byte	0x04, 0x0a
        /*0072*/ 	.short	(.L_21 - .L_20)
	.align		4
.L_20:
        /*0074*/ 	.word	index@(.nv.constant0.my_kernel_kernel0)
        /*0078*/ 	.short	0x0380
        /*007a*/ 	.short	0x0020


	//----- nvinfo : EIATTR_SW_WAR
	.align		4
.L_21:
        /*007c*/ 	.byte	0x04, 0x36
        /*007e*/ 	.short	(.L_23 - .L_22)
.L_22:
        /*0080*/ 	.word	0x00000008
.L_23:


//--------------------- .nv.callgraph             --------------------------
	.section	.nv.callgraph,"",@"SHT_CUDA_CALLGRAPH"
	.align	4
	.sectionentsize	8
	.align		4
        /*0000*/ 	.word	0x00000000
	.align		4
        /*0004*/ 	.word	0xffffffff
	.align		4
        /*0008*/ 	.word	0x00000000
	.align		4
        /*000c*/ 	.word	0xfffffffe
	.align		4
        /*0010*/ 	.word	0x00000000
	.align		4
        /*0014*/ 	.word	0xfffffffd
	.align		4
        /*0018*/ 	.word	0x00000000
	.align		4
        /*001c*/ 	.word	0xfffffffc


//--------------------- .text.my_kernel_kernel0   --------------------------
	.section	.text.my_kernel_kernel0,"ax",@progbits
	.align	128
        .global         my_kernel_kernel0
        .type           my_kernel_kernel0,@function
        .size           my_kernel_kernel0,(.L_x_21 - my_kernel_kernel0)
        .other          my_kernel_kernel0,@"STO_CUDA_ENTRY STV_DEFAULT"
my_kernel_kernel0:
.text.my_kernel_kernel0:
[----:B------:R-:W-:Y:S01]  /*0000*/  LDC R1, c[0x0][0x37c] ;  /* 0x0000df00ff017b82 */ /* 0x000fe20000000800 */
[----:B------:R-:W0:Y:S07]  /*0010*/  S2R R49, SR_CTAID.X ;  /* 0x0000000000317919 */ /* 0x000e2e0000002500 */
[----:B------:R-:W1:Y:S01]  /*0020*/  S2UR UR5, SR_CgaCtaId ;  /* 0x00000000000579c3 */ /* 0x000e620000008800 */
[----:B------:R-:W-:Y:S01]  /*0030*/  HFMA2 R5, -RZ, RZ, 0, 0 ;  /* 0x00000000ff057431 */ /* 0x000fe200000001ff */
[----:B------:R-:W-:Y:S01]  /*0040*/  UMOV UR4, 0x400 ;  /* 0x0000040000047882 */ /* 0x000fe20000000000 */
[----:B------:R-:W2:Y:S01]  /*0050*/  S2R R0, SR_TID.X ;  /* 0x0000000000007919 */ /* 0x000ea20000002100 */
[----:B------:R-:W3:Y:S04]  /*0060*/  LDCU.64 UR8, c[0x0][0x358] ;  /* 0x00006b00ff0877ac */ /* 0x000ee80008000a00 */
[----:B------:R-:W4:Y:S01]  /*0070*/  LDC.64 R2, c[0x0][0x380] ;  /* 0x0000e000ff027b82 */ /* 0x000f220000000a00 */
[----:B-1----:R-:W-:Y:S01]  /*0080*/  ULEA UR4, UR5, UR4, 0x18 ;  /* 0x0000000405047291 */ /* 0x002fe2000f8ec0ff */
[----:B0-----:R-:W-:-:S05]  /*0090*/  IMAD.HI.U32 R4, R49, 0x38e38e39, RZ ;  /* 0x38e38e3931047827 */ /* 0x001fca00078e00ff */
[----:B------:R-:W-:-:S05]  /*00a0*/  SHF.R.U32.HI R4, RZ, 0x4, R4 ;  /* 0x00000004ff047819 */ /* 0x000fca0000011604 */
[C---:B------:R-:W-:Y:S02]  /*00b0*/  IMAD R49, R4.reuse, -0x48, R49 ;  /* 0xffffffb804317824 */ /* 0x040fe400078e0231 */
[----:B------:R-:W-:-:S05]  /*00c0*/  IMAD R55, R4, 0x37200, RZ ;  /* 0x0003720004377824 */ /* 0x000fca00078e02ff */
[----:B------:R-:W-:-:S04]  /*00d0*/  LOP3.LUT R4, R49, R55, RZ, 0xfc, !PT ;  /* 0x0000003731047212 */ /* 0x000fc800078efcff */
[----:B--23--:R-:W-:-:S07]  /*00e0*/  IADD3 R4, PT, PT, R4, -0x1008, RZ ;  /* 0xffffeff804047810 */ /* 0x00cfce0007ffe0ff */
.L_x_17:
[----:B------:R-:W-:Y:S01]  /*00f0*/  IMAD R7, R5, 0x38, R0 ;  /* 0x0000003805077824 */ /* 0x000fe200078e0200 */
[----:B------:R-:W-:Y:S04]  /*0100*/  BSSY.RECONVERGENT B0, `(.L_x_0) ;  /* 0x000001e000007945 */ /* 0x000fe80003800200 */
[C---:B------:R-:W-:Y:S02]  /*0110*/  ISETP.GT.U32.AND P0, PT, R7.reuse, 0xd23, PT ;  /* 0x00000d230700780c */ /* 0x040fe40003f04070 */
[----:B-123--:R-:W-:-:S11]  /*0120*/  LEA R6, R7, UR4, 0x2 ;  /* 0x0000000407067c11 */ /* 0x00efd6000f8e10ff */
[----:B0-----:R-:W-:Y:S05]  /*0130*/  @P0 BRA `(.L_x_1) ;  /* 0x0000000000680947 */ /* 0x001fea0003800000 */
[----:B------:R-:W-:Y:S01]  /*0140*/  VIADD R8, R7, 0xffffffc6 ;  /* 0xffffffc607087836 */ /* 0x000fe20000000000 */
[----:B------:R-:W-:Y:S01]  /*0150*/  BSSY.RECONVERGENT B1, `(.L_x_2) ;  /* 0x0000017000017945 */ /* 0x000fe20003800200 */
[----:B------:R-:W-:-:S03]  /*0160*/  MOV R9, RZ ;  /* 0x000000ff00097202 */ /* 0x000fc60000000f00 */
[----:B------:R-:W-:-:S13]  /*0170*/  ISETP.GT.U32.AND P0, PT, R8, 0xcaf, PT ;  /* 0x00000caf0800780c */ /* 0x000fda0003f04070 */
[----:B------:R-:W-:Y:S05]  /*0180*/  @P0 BRA `(.L_x_3) ;  /* 0x00000000004c0947 */ /* 0x000fea0003800000 */
[----:B------:R-:W-:-:S05]  /*0190*/  LOP3.LUT R8, R7, 0xffff, RZ, 0xc0, !PT ;  /* 0x0000ffff07087812 */ /* 0x000fca00078ec0ff */
[----:B------:R-:W-:-:S05]  /*01a0*/  IMAD R8, R8, 0x469f, RZ ;  /* 0x0000469f08087824 */ /* 0x000fca00078e02ff */
[----:B------:R-:W-:-:S04]  /*01b0*/  SHF.R.U32.HI R11, RZ, 0x14, R8 ;  /* 0x00000014ff0b7819 */ /* 0x000fc80000011608 */
[----:B------:R-:W-:-:S05]  /*01c0*/  PRMT R8, R11, 0x9910, RZ ;  /* 0x000099100b087816 */ /* 0x000fca00000000ff */
[----:B------:R-:W-:-:S05]  /*01d0*/  IMAD R8, R8, 0x3a, RZ ;  /* 0x0000003a08087824 */ /* 0x000fca00078e02ff */
[----:B------:R-:W-:-:S04]  /*01e0*/  IADD3 R8, PT, PT, RZ, -R8, RZ ;  /* 0x80000008ff087210 */ /* 0x000fc80007ffe0ff */
[----:B------:R-:W-:-:S05]  /*01f0*/  PRMT R8, R8, 0x7710, RZ ;  /* 0x0000771008087816 */ /* 0x000fca00000000ff */
[----:B------:R-:W-:-:S05]  /*0200*/  IMAD.IADD R10, R7, 0x1, R8 ;  /* 0x00000001070a7824 */ /* 0x000fca00078e0208 */
[----:B------:R-:W-:-:S04]  /*0210*/  IADD3 R8, PT, PT, R10, -0x1, RZ ;  /* 0xffffffff0a087810 */ /* 0x000fc80007ffe0ff */
[----:B------:R-:W-:-:S04]  /*0220*/  LOP3.LUT R8, R8, 0xffff, RZ, 0xc0, !PT ;  /* 0x0000ffff08087812 */ /* 0x000fc800078ec0ff */
[----:B------:R-:W-:-:S13]  /*0230*/  ISETP.GT.U32.AND P0, PT, R8, 0x37, PT ;  /* 0x000000370800780c */ /* 0x000fda0003f04070 */
[----:B------:R-:W-:Y:S05]  /*0240*/  @P0 BRA `(.L_x_3) ;  /* 0x00000000001c0947 */ /* 0x000fea0003800000 */
[----:B------:R-:W-:Y:S01]  /*0250*/  PRMT R8, R10, 0x9910, RZ ;  /* 0x000099100a087816 */ /* 0x000fe200000000ff */
[----:B------:R-:W-:-:S04]  /*0260*/  IMAD R9, R11, 0xfc0, R4 ;  /* 0x00000fc00b097824 */ /* 0x000fc800078e0204 */
[----:B------:R-:W-:-:S05]  /*0270*/  IMAD R8, R8, 0x48, RZ ;  /* 0x0000004808087824 */ /* 0x000fca00078e02ff */
[----:B------:R-:W-:-:S04]  /*0280*/  LOP3.LUT R8, R8, 0xffff, RZ, 0xc0, !PT ;  /* 0x0000ffff08087812 */ /* 0x000fc800078ec0ff */
[----:B------:R-:W-:-:S05]  /*0290*/  IADD3 R9, PT, PT, R8, R9, RZ ;  /* 0x0000000908097210 */ /* 0x000fca0007ffe0ff */
[----:B----4-:R-:W-:-:S06]  /*02a0*/  IMAD.WIDE.U32 R8, R9, 0x4, R2 ;  /* 0x0000000409087825 */ /* 0x010fcc00078e0002 */
[----:B------:R0:W5:Y:S02]  /*02b0*/  LDG.E.CONSTANT R9, desc[UR8][R8.64] ;  /* 0x0000000808097981 */ /* 0x000164000c1e9900 */
.L_x_3:
[----:B------:R-:W-:Y:S05]  /*02c0*/  BSYNC.RECONVERGENT B1 ;  /* 0x0000000000017941 */ /* 0x000fea0003800200 */
.L_x_2:
[----:B-----5:R1:W-:Y:S02]  /*02d0*/  STS [R6], R9 ;  /* 0x0000000906007388 */ /* 0x0203e40000000800 */
.L_x_1:
[----:B------:R-:W-:Y:S05]  /*02e0*/  BSYNC.RECONVERGENT B0 ;  /* 0x0000000000007941 */ /* 0x000fea0003800200 */
.L_x_0:
[----:B------:R-:W-:-:S13]  /*02f0*/  ISETP.NE.AND P0, PT, R5, 0x3c, PT ;  /* 0x0000003c0500780c */ /* 0x000fda0003f05270 */
[----:B------:R-:W-:Y:S05]  /*0300*/  @!P0 BRA `(.L_x_4) ;  /* 0x00000004007c8947 */ /* 0x000fea0003800000 */
[----:B------:R-:W-:Y:S01]  /*0310*/  VIADD R11, R7, 0x38 ;  /* 0x00000038070b7836 */ /* 0x000fe20000000000 */
[----:B------:R-:W-:Y:S04]  /*0320*/  BSSY.RECONVERGENT B0, `(.L_x_5) ;  /* 0x000001d000007945 */ /* 0x000fe80003800200 */
[----:B------:R-:W-:-:S13]  /*0330*/  ISETP.GT.U32.AND P0, PT, R11, 0xd23, PT ;  /* 0x00000d230b00780c */ /* 0x000fda0003f04070 */
[----:B------:R-:W-:Y:S05]  /*0340*/  @P0 BRA `(.L_x_6) ;  /* 0x0000000000680947 */ /* 0x000fea0003800000 */
[----:B0-----:R-:W-:Y:S01]  /*0350*/  IADD3 R8, PT, PT, R7, -0x2, RZ ;  /* 0xfffffffe07087810 */ /* 0x001fe20007ffe0ff */
[----:B------:R-:W-:Y:S01]  /*0360*/  BSSY.RECONVERGENT B1, `(.L_x_7) ;  /* 0x0000017000017945 */ /* 0x000fe20003800200 */
[----:B-1----:R-:W-:Y:S02]  /*0370*/  HFMA2 R9, -RZ, RZ, 0, 0 ;  /* 0x00000000ff097431 */ /* 0x002fe400000001ff */
[----:B------:R-:W-:-:S13]  /*0380*/  ISETP.GT.U32.AND P0, PT, R8, 0xcaf, PT ;  /* 0x00000caf0800780c */ /* 0x000fda0003f04070 */
[----:B------:R-:W-:Y:S05]  /*0390*/  @P0 BRA `(.L_x_8) ;  /* 0x00000000004c0947 */ /* 0x000fea0003800000 */
[----:B------:R-:W-:-:S05]  /*03a0*/  LOP3.LUT R8, R11, 0xffff, RZ, 0xc0, !PT ;  /* 0x0000ffff0b087812 */ /* 0x000fca00078ec0ff */
[----:B------:R-:W-:-:S05]  /*03b0*/  IMAD R8, R8, 0x469f, RZ ;  /* 0x0000469f08087824 */ /* 0x000fca00078e02ff */
[----:B------:R-:W-:-:S04]  /*03c0*/  SHF.R.U32.HI R13, RZ, 0x14, R8 ;  /* 0x00000014ff0d7819 */ /* 0x000fc80000011608 */
[----:B------:R-:W-:-:S05]  /*03d0*/  PRMT R8, R13, 0x9910, RZ ;  /* 0x000099100d087816 */ /* 0x000fca00000000ff */
[----:B------:R-:W-:-:S04]  /*03e0*/  IMAD R8, R8, 0x3a, RZ ;  /* 0x0000003a08087824 */ /* 0x000fc800078e02ff */
[----:B------:R-:W-:-:S05]  /*03f0*/  IMAD.MOV R8, RZ, RZ, -R8 ;  /* 0x000000ffff087224 */ /* 0x000fca00078e0a08 */
[----:B------:R-:W-:-:S04]  /*0400*/  PRMT R8, R8, 0x7710, RZ ;  /* 0x0000771008087816 */ /* 0x000fc800000000ff */
[----:B------:R-:W-:-:S04]  /*0410*/  IADD3 R11, PT, PT, R11, R8, RZ ;  /* 0x000000080b0b7210 */ /* 0x000fc80007ffe0ff */
[----:B------:R-:W-:-:S04]  /*0420*/  IADD3 R8, PT, PT, R11, -0x1, RZ ;  /* 0xffffffff0b087810 */ /* 0x000fc80007ffe0ff */
[----:B------:R-:W-:-:S04]  /*0430*/  LOP3.LUT R8, R8, 0xffff, RZ, 0xc0, !PT ;  /* 0x0000ffff08087812 */ /* 0x000fc800078ec0ff */
[----:B------:R-:W-:-:S13]  /*0440*/  ISETP.GT.U32.AND P0, PT, R8, 0x37, PT ;  /* 0x000000370800780c */ /* 0x000fda0003f04070 */
[----:B------:R-:W-:Y:S05]  /*0450*/  @P0 BRA `(.L_x_8) ;  /* 0x00000000001c0947 */ /* 0x000fea0003800000 */
[----:B------:R-:W-:Y:S01]  /*0460*/  PRMT R8, R11, 0x9910, RZ ;  /* 0x000099100b087816 */ /* 0x000fe200000000ff */
[----:B------:R-:W-:-:S04]  /*0470*/  IMAD R9, R13, 0xfc0, R4 ;  /* 0x00000fc00d097824 */ /* 0x000fc800078e0204 */
[----:B------:R-:W-:-:S05]  /*0480*/  IMAD R8, R8, 0x48, RZ ;  /* 0x0000004808087824 */ /* 0x000fca00078e02ff */
[----:B------:R-:W-:-:S05]  /*0490*/  LOP3.LUT R8, R8, 0xffff, RZ, 0xc0, !PT ;  /* 0x0000ffff08087812 */ /* 0x000fca00078ec0ff */
[----:B------:R-:W-:-:S04]  /*04a0*/  IMAD.IADD R9, R8, 0x1, R9 ;  /* 0x0000000108097824 */ /* 0x000fc800078e0209 */
[----:B----4-:R-:W-:-:S06]  /*04b0*/  IMAD.WIDE.U32 R8, R9, 0x4, R2 ;  /* 0x0000000409087825 */ /* 0x010fcc00078e0002 */
[----:B------:R0:W5:Y:S02]  /*04c0*/  LDG.E.CONSTANT R9, desc[UR8][R8.64] ;  /* 0x0000000808097981 */ /* 0x000164000c1e9900 */
.L_x_8:
[----:B------:R-:W-:Y:S05]  /*04d0*/  BSYNC.RECONVERGENT B1 ;  /* 0x0000000000017941 */ /* 0x000fea0003800200 */
.L_x_7:
[----:B-----5:R2:W-:Y:S02]  /*04e0*/  STS [R6+0xe0], R9 ;  /* 0x0000e00906007388 */ /* 0x0205e40000000800 */
.L_x_6:
[----:B------:R-:W-:Y:S05]  /*04f0*/  BSYNC.RECONVERGENT B0 ;  /* 0x0000000000007941 */ /* 0x000fea0003800200 */
.L_x_5:
[----:B------:R-:W-:Y:S01]  /*0500*/  IADD3 R11, PT, PT, R7, 0x70, RZ ;  /* 0x00000070070b7810 */ /* 0x000fe20007ffe0ff */
[----:B------:R-:W-:Y:S03]  /*0510*/  BSSY.RECONVERGENT B0, `(.L_x_9) ;  /* 0x000001d000007945 */ /* 0x000fe60003800200 */
[----:B------:R-:W-:-:S13]  /*0520*/  ISETP.GT.U32.AND P0, PT, R11, 0xd23, PT ;  /* 0x00000d230b00780c */ /* 0x000fda0003f04070 */
[----:B------:R-:W-:Y:S05]  /*0530*/  @P0 BRA `(.L_x_10) ;  /* 0x0000000000680947 */ /* 0x000fea0003800000 */
[----:B0-----:R-:W-:Y:S01]  /*0540*/  IADD3 R8, PT, PT, R7, 0x36, RZ ;  /* 0x0000003607087810 */ /* 0x001fe20007ffe0ff */
[----:B------:R-:W-:Y:S01]  /*0550*/  BSSY.RECONVERGENT B1, `(.L_x_11) ;  /* 0x0000017000017945 */ /* 0x000fe20003800200 */
[----:B-12---:R-:W-:Y:S02]  /*0560*/  IMAD.MOV.U32 R9, RZ, RZ, RZ ;  /* 0x000000ffff097224 */ /* 0x006fe400078e00ff */
        /* <DEDUP_REMOVED lines=8> */
[----:B------:R-:W-:-:S04]  /*05f0*/  PRMT R8, R8, 0x7710, RZ ;  /* 0x0000771008087816 */ /* 0x000fc800000000ff */
[----:B------:R-:W-:-:S05]  /*0600*/  IADD3 R11, PT, PT, R11, R8, RZ ;  /* 0x000000080b0b7210 */ /* 0x000fca0007ffe0ff */
[----:B------:R-:W-:-:S05]  /*0610*/  VIADD R8, R11, 0xffffffff ;  /* 0xffffffff0b087836 */ /* 0x000fca0000000000 */
        /* <DEDUP_REMOVED lines=10> */
.L_x_12:
[----:B------:R-:W-:Y:S05]  /*06c0*/  BSYNC.RECONVERGENT B1 ;  /* 0x0000000000017941 */ /* 0x000fea0003800200 */
.L_x_11:
[----:B-----5:R3:W-:Y:S02]  /*06d0*/  STS [R6+0x1c0], R9 ;  /* 0x0001c00906007388 */ /* 0x0207e40000000800 */
.L_x_10:
[----:B------:R-:W-:Y:S05]  /*06e0*/  BSYNC.RECONVERGENT B0 ;  /* 0x0000000000007941 */ /* 0x000fea0003800200 */
.L_x_9:
[----:B0-----:R-:W-:Y:S01]  /*06f0*/  IADD3 R8, PT, PT, R7, 0xa8, RZ ;  /* 0x000000a807087810 */ /* 0x001fe20007ffe0ff */
[----:B------:R-:W-:Y:S03]  /*0700*/  BSSY.RECONVERGENT B0, `(.L_x_13) ;  /* 0x000001d000007945 */ /* 0x000fe60003800200 */
[----:B------:R-:W-:-:S13]  /*0710*/  ISETP.GT.U32.AND P0, PT, R8, 0xd23, PT ;  /* 0x00000d230800780c */ /* 0x000fda0003f04070 */
[----:B------:R-:W-:Y:S05]  /*0720*/  @P0 BRA `(.L_x_14) ;  /* 0x0000000000680947 */ /* 0x000fea0003800000 */
[----:B------:R-:W-:Y:S01]  /*0730*/  VIADD R7, R7, 0x6e ;  /* 0x0000006e07077836 */ /* 0x000fe20000000000 */
[----:B------:R-:W-:Y:S01]  /*0740*/  BSSY.RECONVERGENT B1, `(.L_x_15) ;  /* 0x0000017000017945 */ /* 0x000fe20003800200 */
[----:B-123--:R-:W-:-:S03]  /*0750*/  MOV R9, RZ ;  /* 0x000000ff00097202 */ /* 0x00efc60000000f00 */
        /* <DEDUP_REMOVED lines=21> */
.L_x_16:
[----:B------:R-:W-:Y:S05]  /*08b0*/  BSYNC.RECONVERGENT B1 ;  /* 0x0000000000017941 */ /* 0x000fea0003800200 */
.L_x_15:
[----:B-----5:R1:W-:Y:S02]  /*08c0*/  STS [R6+0x2a0], R9 ;  /* 0x0002a00906007388 */ /* 0x0203e40000000800 */
.L_x_14:
[----:B------:R-:W-:Y:S05]  /*08d0*/  BSYNC.RECONVERGENT B0 ;  /* 0x0000000000007941 */ /* 0x000fea0003800200 */
.L_x_13:
[----:B------:R-:W-:Y:S01]  /*08e0*/  VIADD R5, R5, 0x4 ;  /* 0x0000000405057836 */ /* 0x000fe20000000000 */
[----:B------:R-:W-:Y:S06]  /*08f0*/  BRA `(.L_x_17) ;  /* 0xfffffff400fc7947 */ /* 0x000fec000383ffff */
.L_x_4:
[----:B------:R-:W-:-:S13]  /*0900*/  ISETP.GT.U32.AND P0, PT, R0, 0x2, PT ;  /* 0x000000020000780c */ /* 0x000fda0003f04070 */
[----:B------:R-:W2:Y:S01]  /*0910*/  @!P0 LDC.64 R4, c[0x0][0x388] ;  /* 0x0000e200ff048b82 */ /* 0x000ea20000000a00 */
[----:B----4-:R-:W-:-:S04]  /*0920*/  @!P0 IMAD R3, R0, 0xd8, R49 ;  /* 0x000000d800038824 */ /* 0x010fc800078e0231 */
[----:B--2---:R-:W-:-:S05]  /*0930*/  @!P0 IMAD.WIDE.U32 R4, R3, 0x4, R4 ;  /* 0x0000000403048825 */ /* 0x004fca00078e0004 */
[----:B------:R-:W2:Y:S04]  /*0940*/  @!P0 LDG.E.CONSTANT R3, desc[UR8][R4.64] ;  /* 0x0000000804038981 */ /* 0x000ea8000c1e9900 */
[----:B------:R-:W3:Y:S04]  /*0950*/  @!P0 LDG.E.CONSTANT R12, desc[UR8][R4.64+0x120] ;  /* 0x00012008040c8981 */ /* 0x000ee8000c1e9900 */
[----:B------:R-:W4:Y:S01]  /*0960*/  @!P0 LDG.E.CONSTANT R13, desc[UR8][R4.64+0x240] ;  /* 0x00024008040d8981 */ /* 0x000f22000c1e9900 */
[----:B------:R-:W5:Y:S01]  /*0970*/  S2UR UR6, SR_CgaCtaId ;  /* 0x00000000000679c3 */ /* 0x000f620000008800 */
[----:B------:R-:W-:Y:S01]  /*0980*/  UMOV UR5, 0x400 ;  /* 0x0000040000057882 */ /* 0x000fe20000000000 */
[----:B------:R-:W-:Y:S01]  /*0990*/  LEA R2, R0, UR4, 0x2 ;  /* 0x0000000400027c11 */ /* 0x000fe2000f8e10ff */
[----:B------:R-:W-:Y:S01]  /*09a0*/  UIADD3 UR5, UPT, UPT, UR5, 0x3490, URZ ;  /* 0x0000349005057890 */ /* 0x000fe2000fffe0ff */
[----:B------:R-:W-:Y:S01]  /*09b0*/  HFMA2 R62, -RZ, RZ, 0, 0 ;  /* 0x00000000ff3e7431 */ /* 0x000fe200000001ff */
[----:B------:R-:W-:Y:S01]  /*09c0*/  CS2R R46, SRZ ;  /* 0x00000000002e7805 */ /* 0x000fe2000001ff00 */
[----:B------:R-:W-:Y:S01]  /*09d0*/  HFMA2 R66, -RZ, RZ, 0, 0 ;  /* 0x00000000ff427431 */ /* 0x000fe200000001ff */
[----:B01----:R-:W-:Y:S01]  /*09e0*/  CS2R R8, SRZ ;  /* 0x0000000000087805 */ /* 0x003fe2000001ff00 */
[----:B------:R-:W-:Y:S01]  /*09f0*/  HFMA2 R54, -RZ, RZ, 0, 0 ;  /* 0x00000000ff367431 */ /* 0x000fe200000001ff */
[----:B------:R-:W-:-:S02]  /*0a00*/  CS2R R10, SRZ ;  /* 0x00000000000a7805 */ /* 0x000fc4000001ff00 */
[----:B------:R-:W-:Y:S02]  /*0a10*/  CS2R R16, SRZ ;  /* 0x0000000000107805 */ /* 0x000fe4000001ff00 */
[----:B------:R-:W-:Y:S02]  /*0a20*/  CS2R R18, SRZ ;  /* 0x0000000000127805 */ /* 0x000fe4000001ff00 */
[----:B------:R-:W-:Y:S02]  /*0a30*/  CS2R R20, SRZ ;  /* 0x0000000000147805 */ /* 0x000fe4000001ff00 */
[----:B------:R-:W-:Y:S02]  /*0a40*/  CS2R R22, SRZ ;  /* 0x0000000000167805 */ /* 0x000fe4000001ff00 */
[----:B------:R-:W-:Y:S02]  /*0a50*/  CS2R R24, SRZ ;  /* 0x0000000000187805 */ /* 0x000fe4000001ff00 */
        /* <DEDUP_REMOVED lines=8> */
[----:B------:R-:W-:Y:S01]  /*0ae0*/  CS2R R42, SRZ ;  /* 0x00000000002a7805 */ /* 0x000fe2000001ff00 */
[----:B-----5:R-:W-:Y:S01]  /*0af0*/  ULEA UR5, UR6, UR5, 0x18 ;  /* 0x0000000506057291 */ /* 0x020fe2000f8ec0ff */
[----:B------:R-:W-:Y:S01]  /*0b00*/  CS2R R44, SRZ ;  /* 0x00000000002c7805 */ /* 0x000fe2000001ff00 */
[----:B------:R-:W-:Y:S01]  /*0b10*/  IMAD.MOV.U32 R60, RZ, RZ, RZ ;  /* 0x000000ffff3c7224 */ /* 0x000fe200078e00ff */
[----:B------:R-:W-:Y:S01]  /*0b20*/  MOV R58, RZ ;  /* 0x000000ff003a7202 */ /* 0x000fe20000000f00 */
[----:B------:R-:W-:Y:S01]  /*0b30*/  IMAD.MOV.U32 R64, RZ, RZ, RZ ;  /* 0x000000ffff407224 */ /* 0x000fe200078e00ff */
[----:B------:R-:W-:Y:S02]  /*0b40*/  MOV R56, RZ ;  /* 0x000000ff00387202 */ /* 0x000fe40000000f00 */
[----:B------:R-:W-:-:S02]  /*0b50*/  CS2R R50, SRZ ;  /* 0x0000000000327805 */ /* 0x000fc4000001ff00 */
[----:B------:R-:W-:Y:S02]  /*0b60*/  MOV R7, UR5 ;  /* 0x0000000500077c02 */ /* 0x000fe40008000f00 */
[----:B------:R-:W-:Y:S02]  /*0b70*/  CS2R R52, SRZ ;  /* 0x0000000000347805 */ /* 0x000fe4000001ff00 */
[----:B------:R-:W-:Y:S01]  /*0b80*/  MOV R68, RZ ;  /* 0x000000ff00447202 */ /* 0x000fe20000000f00 */
[----:B------:R-:W-:Y:S01]  /*0b90*/  IMAD.MOV.U32 R48, RZ, RZ, RZ ;  /* 0x000000ffff307224 */ /* 0x000fe200078e00ff */
[----:B------:R-:W-:Y:S01]  /*0ba0*/  UMOV UR4, URZ ;  /* 0x000000ff00047c82 */ /* 0x000fe20008000000 */
[----:B------:R-:W-:Y:S02]  /*0bb0*/  @!P0 IMAD R14, R0, 0xc, R7 ;  /* 0x0000000c000e8824 */ /* 0x000fe400078e0207 */
[----:B------:R-:W-:Y:S01]  /*0bc0*/  HFMA2 R0, -RZ, RZ, 0, 0 ;  /* 0x00000000ff007431 */ /* 0x000fe200000001ff */
[----:B------:R-:W-:-:S02]  /*0bd0*/  CS2R R6, SRZ ;  /* 0x0000000000067805 */ /* 0x000fc4000001ff00 */
[----:B--2---:R-:W-:Y:S04]  /*0be0*/  @!P0 STS [R14], R3 ;  /* 0x000000030e008388 */ /* 0x004fe80000000800 */
[----:B---3--:R-:W-:Y:S04]  /*0bf0*/  @!P0 STS [R14+0x4], R12 ;  /* 0x0000040c0e008388 */ /* 0x008fe80000000800 */
[----:B----4-:R0:W-:Y:S02]  /*0c00*/  @!P0 STS [R14+0x8], R13 ;  /* 0x0000080d0e008388 */ /* 0x0101e40000000800 */
[----:B0-----:R-:W-:-:S02]  /*0c10*/  CS2R R12, SRZ ;  /* 0x00000000000c7805 */ /* 0x001fc4000001ff00 */
[----:B------:R-:W-:Y:S01]  /*0c20*/  CS2R R14, SRZ ;  /* 0x00000000000e7805 */ /* 0x000fe2000001ff00 */
[----:B------:R-:W-:Y:S06]  /*0c30*/  BAR.SYNC.DEFER_BLOCKING 0x0 ;  /* 0x0000000000007b1d */ /* 0x000fec0000010000 */
.L_x_19:
[----:B------:R-:W-:Y:S01]  /*0c40*/  MOV R3, UR4 ;  /* 0x0000000400037c02 */ /* 0x000fe20008000f00 */
[----:B------:R-:W-:Y:S02]  /*0c50*/  UIMAD UR7, UR4, 0xc, UR5 ;  /* 0x0000000c040778a4 */ /* 0x000fe4000f8e0205 */
[----:B------:R-:W-:Y:S02]  /*0c60*/  UIADD3 UR4, UPT, UPT, UR4, 0x1, URZ ;  /* 0x0000000104047890 */ /* 0x000fe4000fffe0ff */
[----:B------:R-:W-:Y:S01]  /*0c70*/  IMAD R3, R3, 0xe8, R2 ;  /* 0x000000e803037824 */ /* 0x000fe200078e0202 */
[----:B------:R-:W-:Y:S01]  /*0c80*/  UMOV UR6, 0x1960 ;  /* 0x0000196000067882 */ /* 0x000fe20000000000 */
[----:B------:R-:W-:-:S11]  /*0c90*/  UISETP.NE.AND UP1, UPT, UR4, 0x3, UPT ;  /* 0x000000030400788c */ /* 0x000fd6000bf25270 */
.L_x_18:
[----:B------:R-:W-:Y:S01]  /*0ca0*/  MOV R5, UR6 ;  /* 0x0000000600057c02 */ /* 0x000fe20008000f00 */
[----:B------:R-:W-:Y:S04]  /*0cb0*/  LDS R4, [R3+UR6+-0x1960] ;  /* 0xffe6a00603047984 */ /* 0x000fe80008000800 */
[----:B------:R-:W-:Y:S04]  /*0cc0*/  LDS R57, [R3+UR6+-0x1878] ;  /* 0xffe7880603397984 */ /* 0x000fe80008000800 */
[----:B------:R-:W0:Y:S04]  /*0cd0*/  LDS R5, [R5+UR7+-0x1960] ;  /* 0xffe6a00705057984 */ /* 0x000e280008000800 */
[----:B------:R-:W1:Y:S04]  /*0ce0*/  LDS R59, [R3+UR6+-0x1790] ;  /* 0xffe87006033b7984 */ /* 0x000e680008000800 */
[----:B------:R-:W2:Y:S01]  /*0cf0*/  LDS R61, [R3+UR6+-0x16a8] ;  /* 0xffe95806033d7984 */ /* 0x000ea20008000800 */
[C---:B0-----:R-:W-:Y:S01]  /*0d00*/  FFMA R48, R5.reuse, R4, R48 ;  /* 0x0000000405307223 */ /* 0x041fe20000000030 */
[----:B------:R-:W-:-:S02]  /*0d10*/  FFMA R54, R5, R57, R54 ;  /* 0x0000003905367223 */ /* 0x000fc40000000036 */
[----:B------:R-:W0:Y:S01]  /*0d20*/  LDS R4, [R3+UR6+-0x15c0] ;  /* 0xffea400603047984 */ /* 0x000e220008000800 */
[----:B-1----:R-:W-:-:S03]  /*0d30*/  FFMA R50, R5, R59, R50 ;  /* 0x0000003b05327223 */ /* 0x002fc60000000032 */
[----:B------:R-:W1:Y:S01]  /*0d40*/  LDS R57, [R3+UR6+-0x14d8] ;  /* 0xffeb280603397984 */ /* 0x000e620008000800 */
[----:B--2---:R-:W-:-:S03]  /*0d50*/  FFMA R53, R5, R61, R53 ;  /* 0x0000003d05357223 */ /* 0x004fc60000000035 */
[----:B------:R-:W2:Y:S04]  /*0d60*/  LDS R59, [R3+UR6+-0x13f0] ;  /* 0xffec1006033b7984 */ /* 0x000ea80008000800 */
[----:B------:R-:W3:Y:S01]  /*0d70*/  LDS R61, [R3+UR6+-0x1308] ;  /* 0xffecf806033d7984 */ /* 0x000ee20008000800 */
[----:B0-----:R-:W-:-:S03]  /*0d80*/  FFMA R52, R5, R4, R52 ;  /* 0x0000000405347223 */ /* 0x001fc60000000034 */
[----:B------:R-:W0:Y:S01]  /*0d90*/  LDS R4, [R3+UR6+-0x1220] ;  /* 0xffede00603047984 */ /* 0x000e220008000800 */
[----:B-1----:R-:W-:-:S03]  /*0da0*/  FFMA R51, R5, R57, R51 ;  /* 0x0000003905337223 */ /* 0x002fc60000000033 */
[----:B------:R-:W1:Y:S01]  /*0db0*/  LDS R57, [R3+UR6+-0x1138] ;  /* 0xffeec80603397984 */ /* 0x000e620008000800 */
[----:B--2---:R-:W-:-:S03]  /*0dc0*/  FFMA R68, R5, R59, R68 ;  /* 0x0000003b05447223 */ /* 0x004fc60000000044 */
[----:B------:R-:W2:Y:S01]  /*0dd0*/  LDS R59, [R3+UR6+-0x1050] ;  /* 0xffefb006033b7984 */ /* 0x000ea20008000800 */
[----:B---3--:R-:W-:-:S03]  /*0de0*/  FFMA R66, R5, R61, R66 ;  /* 0x0000003d05427223 */ /* 0x008fc60000000042 */
        /* <DEDUP_REMOVED lines=34> */
[----:B------:R-:W0:Y:S01]  /*1010*/  LDS R4, [R3+UR6] ;  /* 0x0000000603047984 */ /* 0x000e220008000800 */
[----:B-1----:R-:W-:-:S03]  /*1020*/  FFMA R35, R5, R57, R35 ;  /* 0x0000003905237223 */ /* 0x002fc60000000023 */
[----:B------:R-:W1:Y:S01]  /*1030*/  LDS R57, [R3+UR6+0xe8] ;  /* 0x0000e80603397984 */ /* 0x000e620008000800 */
[----:B--2---:R-:W-:-:S03]  /*1040*/  FFMA R34, R5, R59, R34 ;  /* 0x0000003b05227223 */ /* 0x004fc60000000022 */
[----:B------:R-:W2:Y:S01]  /*1050*/  LDS R59, [R3+UR6+0x1d0] ;  /* 0x0001d006033b7984 */ /* 0x000ea20008000800 */
[----:B---3--:R-:W-:-:S03]  /*1060*/  FFMA R32, R5, R61, R32 ;  /* 0x0000003d05207223 */ /* 0x008fc60000000020 */
[----:B------:R-:W3:Y:S01]  /*1070*/  LDS R61, [R3+UR6+0x2b8] ;  /* 0x0002b806033d7984 */ /* 0x000ee20008000800 */
[----:B0-----:R-:W-:-:S03]  /*1080*/  FFMA R28, R5, R4, R28 ;  /* 0x00000004051c7223 */ /* 0x001fc6000000001c */
[----:B------:R-:W0:Y:S01]  /*1090*/  LDS R4, [R3+UR6+0x3a0] ;  /* 0x0003a00603047984 */ /* 0x000e220008000800 */
        /* <DEDUP_REMOVED lines=46> */
[----:B------:R-:W-:-:S04]  /*1380*/  UIADD3 UR6, UPT, UPT, UR6, 0x4, URZ ;  /* 0x0000000406067890 */ /* 0x000fc8000fffe0ff */
[----:B------:R-:W-:Y:S01]  /*1390*/  UISETP.NE.AND UP0, UPT, UR6, 0x196c, UPT ;  /* 0x0000196c0600788c */ /* 0x000fe2000bf05270 */
[C---:B0-----:R-:W-:Y:S01]  /*13a0*/  FFMA R6, R5.reuse, R4, R6 ;  /* 0x0000000405067223 */ /* 0x041fe20000000006 */
[C---:B-1----:R-:W-:Y:S01]  /*13b0*/  FFMA R0, R5.reuse, R57, R0 ;  /* 0x0000003905007223 */ /* 0x042fe20000000000 */
[C---:B--2---:R-:W-:Y:S01]  /*13c0*/  FFMA R7, R5.reuse, R59, R7 ;  /* 0x0000003b05077223 */ /* 0x044fe20000000007 */
[----:B---3--:R-:W-:-:S05]  /*13d0*/  FFMA R46, R5, R61, R46 ;  /* 0x0000003d052e7223 */ /* 0x008fca000000002e */
[----:B------:R-:W-:Y:S05]  /*13e0*/  BRA.U UP0, `(.L_x_18) ;  /* 0xfffffff9002c7547 */ /* 0x000fea000b83ffff */
[----:B------:R-:W-:Y:S05]  /*13f0*/  BRA.U UP1, `(.L_x_19) ;  /* 0xfffffff901107547 */ /* 0x000fea000b83ffff */
[----:B------:R-:W0:Y:S01]  /*1400*/  LDC.64 R2, c[0x0][0x398] ;  /* 0x0000e600ff027b82 */ /* 0x000e220000000a00 */
[----:B------:R-:W1:Y:S07]  /*1410*/  S2R R57, SR_TID.X ;  /* 0x0000000000397919 */ /* 0x000e6e0000002100 */
[----:B------:R-:W2:Y:S01]  /*1420*/  LDC.64 R4, c[0x0][0x390] ;  /* 0x0000e400ff047b82 */ /* 0x000ea20000000a00 */
[----:B0-----:R-:W-:-:S06]  /*1430*/  IMAD.WIDE.U32 R2, R49, 0x4, R2 ;  /* 0x0000000431027825 */ /* 0x001fcc00078e0002 */
[----:B------:R-:W3:Y:S01]  /*1440*/  LDG.E.CONSTANT R3, desc[UR8][R2.64] ;  /* 0x0000000802037981 */ /* 0x000ee2000c1e9900 */
[----:B-1----:R-:W-:-:S05]  /*1450*/  IMAD R49, R57, 0x48, R49 ;  /* 0x0000004839317824 */ /* 0x002fca00078e0231 */
[----:B------:R-:W-:-:S05]  /*1460*/  IADD3 R49, PT, PT, R55, R49, RZ ;  /* 0x0000003137317210 */ /* 0x000fca0007ffe0ff */
[----:B--2---:R-:W-:-:S04]  /*1470*/  IMAD.WIDE.U32 R4, R49, 0x4, R4 ;  /* 0x0000000431047825 */ /* 0x004fc800078e0004 */
[--C-:B---3--:R-:W-:Y:S01]  /*1480*/  FADD R49, R68, R3.reuse ;  /* 0x0000000344317221 */ /* 0x108fe20000000000 */
[--C-:B------:R-:W-:Y:S01]  /*1490*/  FADD R48, R48, R3.reuse ;  /* 0x0000000330307221 */ /* 0x100fe20000000000 */
[--C-:B------:R-:W-:Y:S01]  /*14a0*/  FADD R54, R54, R3.reuse ;  /* 0x0000000336367221 */ /* 0x100fe20000000000 */
[--C-:B------:R-:W-:Y:S01]  /*14b0*/  FADD R53, R53, R3.reuse ;  /* 0x0000000335357221 */ /* 0x100fe20000000000 */
[--C-:B------:R-:W-:Y:S01]  /*14c0*/  FADD R51, R51, R3.reuse ;  /* 0x0000000333337221 */ /* 0x100fe20000000000 */
[----:B------:R-:W-:Y:S01]  /*14d0*/  FMNMX R49, RZ, R49, !PT ;  /* 0x00000031ff317209 */ /* 0x000fe20007800000 */
[--C-:B------:R-:W-:Y:S01]  /*14e0*/  FADD R55, R64, R3.reuse ;  /* 0x0000000340377221 */ /* 0x100fe20000000000 */
        /* <DEDUP_REMOVED lines=18> */
[----:B------:R0:W-:Y:S01]  /*1610*/  STG.E desc[UR8][R4.64+0x17a00], R49 ;  /* 0x017a003104007986 */ /* 0x0001e2000c101908 */
        /* <DEDUP_REMOVED lines=32> */
[----:B------:R-:W-:Y:S01]  /*1820*/  FMNMX R61, RZ, R54, !PT ;  /* 0x00000036ff3d7209 */ /* 0x000fe20007800000 */
[----:B------:R-:W-:Y:S01]  /*1830*/  FADD R3, R46, R3 ;  /* 0x000000032e037221 */ /* 0x000fe20000000000 */
[----:B------:R-:W-:Y:S01]  /*1840*/  FMNMX R53, RZ, R53, !PT ;  /* 0x00000035ff357209 */ /* 0x000fe20007800000 */
[----:B------:R1:W-:Y:S01]  /*1850*/  STG.E desc[UR8][R4.64], R59 ;  /* 0x0000003b04007986 */ /* 0x0003e2000c101908 */
[----:B------:R-:W-:-:S02]  /*1860*/  FMNMX R51, RZ, R51, !PT ;  /* 0x00000033ff337209 */ /* 0x000fc40007800000 */
[----:B------:R-:W-:Y:S01]  /*1870*/  FMNMX R55, RZ, R55, !PT ;  /* 0x00000037ff377209 */ /* 0x000fe20007800000 */
[----:B------:R-:W-:Y:S01]  /*1880*/  STG.E desc[UR8][R4.64+0x3f00], R61 ;  /* 0x003f003d04007986 */ /* 0x000fe2000c101908 */
[----:B------:R-:W-:Y:S02]  /*1890*/  FMNMX R57, RZ, R57, !PT ;  /* 0x00000039ff397209 */ /* 0x000fe40007800000 */
[----:B------:R-:W-:Y:S01]  /*18a0*/  FMNMX R47, RZ, R47, !PT ;  /* 0x0000002fff2f7209 */ /* 0x000fe20007800000 */
[----:B------:R-:W-:Y:S01]  /*18b0*/  STG.E desc[UR8][R4.64+0xbd00], R53 ;  /* 0x00bd003504007986 */ /* 0x000fe2000c101908 */
[----:B------:R-:W-:Y:S02]  /*18c0*/  FMNMX R45, RZ, R45, !PT ;  /* 0x0000002dff2d7209 */ /* 0x000fe40007800000 */
[----:B------:R-:W-:Y:S01]  /*18d0*/  FMNMX R43, RZ, R43, !PT ;  /* 0x0000002bff2b7209 */ /* 0x000fe20007800000 */
[----:B------:R2:W-:Y:S01]  /*18e0*/  STG.E desc[UR8][R4.64+0x13b00], R51 ;  /* 0x013b003304007986 */ /* 0x0005e2000c101908 */
[----:B0-----:R-:W-:-:S02]  /*18f0*/  FMNMX R49, RZ, R42, !PT ;  /* 0x0000002aff317209 */ /* 0x001fc40007800000 */
[----:B------:R-:W-:Y:S01]  /*1900*/  FMNMX R41, RZ, R41, !PT ;  /* 0x00000029ff297209 */ /* 0x000fe20007800000 */
[----:B------:R0:W-:Y:S01]  /*1910*/  STG.E desc[UR8][R4.64+0x1f800], R55 ;  /* 0x01f8003704007986 */ /* 0x0001e2000c101908 */
[----:B------:R-:W-:Y:S02]  /*1920*/  FMNMX R39, RZ, R39, !PT ;  /* 0x00000027ff277209 */ /* 0x000fe40007800000 */
[----:B------:R-:W-:Y:S01]  /*1930*/  FMNMX R37, RZ, R37, !PT ;  /* 0x00000025ff257209 */ /* 0x000fe20007800000 */
[----:B------:R3:W-:Y:S01]  /*1940*/  STG.E desc[UR8][R4.64+0x27600], R57 ;  /* 0x0276003904007986 */ /* 0x0007e2000c101908 */
[----:B------:R-:W-:Y:S02]  /*1950*/  FMNMX R33, RZ, R33, !PT ;  /* 0x00000021ff217209 */ /* 0x000fe40007800000 */
[----:B------:R-:W-:Y:S01]  /*1960*/  FMNMX R35, RZ, R35, !PT ;  /* 0x00000023ff237209 */ /* 0x000fe20007800000 */
[----:B------:R-:W-:Y:S01]  /*1970*/  STG.E desc[UR8][R4.64+0x33300], R47 ;  /* 0x0333002f04007986 */ /* 0x000fe2000c101908 */
[----:B------:R-:W-:-:S02]  /*1980*/  FMNMX R31, RZ, R31, !PT ;  /* 0x0000001fff1f7209 */ /* 0x000fc40007800000 */
[----:B------:R-:W-:Y:S01]  /*1990*/  FMNMX R29, RZ, R29, !PT ;  /* 0x0000001dff1d7209 */ /* 0x000fe20007800000 */
[----:B------:R4:W-:Y:S01]  /*19a0*/  STG.E desc[UR8][R4.64+0x37200], R45 ;  /* 0x0372002d04007986 */ /* 0x0009e2000c101908 */
[----:B------:R-:W-:Y:S02]  /*19b0*/  FMNMX R27, RZ, R27, !PT ;  /* 0x0000001bff1b7209 */ /* 0x000fe40007800000 */
[----:B------:R-:W-:Y:S01]  /*19c0*/  FMNMX R23, RZ, R23, !PT ;  /* 0x00000017ff177209 */ /* 0x000fe20007800000 */
[----:B------:R-:W-:Y:S01]  /*19d0*/  STG.E desc[UR8][R4.64+0x3f000], R43 ;  /* 0x03f0002b04007986 */ /* 0x000fe2000c101908 */
        /* <DEDUP_REMOVED lines=9> */
[----:B-1----:R-:W-:Y:S02]  /*1a70*/  FMNMX R59, RZ, R2, !PT ;  /* 0x00000002ff3b7209 */ /* 0x002fe40007800000 */
[----:B------:R-:W-:Y:S01]  /*1a80*/  FMNMX R67, RZ, R56, !PT ;  /* 0x00000038ff437209 */ /* 0x000fe20007800000 */
[----:B------:R-:W-:Y:S01]  /*1a90*/  STG.E desc[UR8][R4.64+0x56a00], R37 ;  /* 0x056a002504007986 */ /* 0x000fe2000c101908 */
[----:B--2---:R-:W-:-:S02]  /*1aa0*/  FMNMX R51, RZ, R58, !PT ;  /* 0x0000003aff337209 */ /* 0x004fc40007800000 */
[----:B------:R-:W-:Y:S01]  /*1ab0*/  FMNMX R53, RZ, R60, !PT ;  /* 0x0000003cff357209 */ /* 0x000fe20007800000 */
[----:B------:R1:W-:Y:S01]  /*1ac0*/  STG.E desc[UR8][R4.64+0x5a900], R33 ;  /* 0x05a9002104007986 */ /* 0x0003e2000c101908 */
[----:B------:R-:W-:Y:S02]  /*1ad0*/  FMNMX R61, RZ, R44, !PT ;  /* 0x0000002cff3d7209 */ /* 0x000fe40007800000 */
[----:B0-----:R-:W-:Y:S01]  /*1ae0*/  FMNMX R55, RZ, R38, !PT ;  /* 0x00000026ff377209 */ /* 0x001fe20007800000 */
[----:B------:R0:W-:Y:S01]  /*1af0*/  STG.E desc[UR8][R4.64+0x62700], R35 ;  /* 0x0627002304007986 */ /* 0x0001e2000c101908 */
[----:B---3--:R-:W-:Y:S02]  /*1b00*/  FMNMX R57, RZ, R40, !PT ;  /* 0x00000028ff397209 */ /* 0x008fe40007800000 */
[----:B----4-:R-:W-:Y:S01]  /*1b10*/  FMNMX R45, RZ, R36, !PT ;  /* 0x00000024ff2d7209 */ /* 0x010fe20007800000 */
[----:B------:R2:W-:Y:S01]  /*1b20*/  STG.E desc[UR8][R4.64+0x72300], R31 ;  /* 0x0723001f04007986 */ /* 0x0005e2000c101908 */
[----:B-----5:R-:W-:-:S02]  /*1b30*/  FMNMX R41, RZ, R34, !PT ;  /* 0x00000022ff297209 */ /* 0x020fc40007800000 */
[----:B------:R-:W-:Y:S01]  /*1b40*/  FMNMX R43, RZ, R32, !PT ;  /* 0x00000020ff2b7209 */ /* 0x000fe20007800000 */
[----:B------:R-:W-:Y:S01]  /*1b50*/  STG.E desc[UR8][R4.64+0x7a100], R29 ;  /* 0x07a1001d04007986 */ /* 0x000fe2000c101908 */
[----:B------:R-:W-:Y:S02]  /*1b60*/  FMNMX R47, RZ, R28, !PT ;  /* 0x0000001cff2f7209 */ /* 0x000fe40007800000 */
[----:B------:R-:W-:Y:S01]  /*1b70*/  FMNMX R49, RZ, R30, !PT ;  /* 0x0000001eff317209 */ /* 0x000fe20007800000 */
[----:B------:R3:W-:Y:S01]  /*1b80*/  STG.E desc[UR8][R4.64+0x7e000], R27 ;  /* 0x07e0001b04007986 */ /* 0x0007e2000c101908 */
[----:B-1----:R-:W-:Y:S02]  /*1b90*/  FMNMX R33, RZ, R26, !PT ;  /* 0x0000001aff217209 */ /* 0x002fe40007800000 */
[----:B0-----:R-:W-:Y:S01]  /*1ba0*/  FMNMX R35, RZ, R22, !PT ;  /* 0x00000016ff237209 */ /* 0x001fe20007800000 */
[----:B------:R0:W-:Y:S01]  /*1bb0*/  STG.E desc[UR8][R4.64+0x81f00], R23 ;  /* 0x081f001704007986 */ /* 0x0001e2000c101908 */
[----:B--2---:R-:W-:-:S02]  /*1bc0*/  FMNMX R31, RZ, R24, !PT ;  /* 0x00000018ff1f7209 */ /* 0x004fc40007800000 */
[----:B------:R-:W-:Y:S01]  /*1bd0*/  FMNMX R37, RZ, R18, !PT ;  /* 0x00000012ff257209 */ /* 0x000fe20007800000 */
[----:B------:R1:W-:Y:S01]  /*1be0*/  STG.E desc[UR8][R4.64+0x89d00], R25 ;  /* 0x089d001904007986 */ /* 0x0003e2000c101908 */
[----:B------:R-:W-:Y:S02]  /*1bf0*/  FMNMX R39, RZ, R20, !PT ;  /* 0x00000014ff277209 */ /* 0x000fe40007800000 */
[----:B------:R-:W-:Y:S01]  /*1c00*/  FMNMX R19, RZ, R19, !PT ;  /* 0x00000013ff137209 */ /* 0x000fe20007800000 */
[----:B------:R2:W-:Y:S01]  /*1c10*/  STG.E desc[UR8][R4.64+0x99900], R21 ;  /* 0x0999001504007986 */ /* 0x0005e2000c101908 */
[----:B------:R-:W-:Y:S02]  /*1c20*/  FMNMX R17, RZ, R17, !PT ;  /* 0x00000011ff117209 */ /* 0x000fe40007800000 */
[----:B---3--:R-:W-:Y:S01]  /*1c30*/  FMNMX R27, RZ, R8, !PT ;  /* 0x00000008ff1b7209 */ /* 0x008fe20007800000 */
[----:B------:R3:W-:Y:S01]  /*1c40*/  STG.E desc[UR8][R4.64+0xa9500], R13 ;  /* 0x0a95000d04007986 */ /* 0x0007e2000c101908 */
[----:B0-----:R-:W-:-:S02]  /*1c50*/  FMNMX R23, RZ, R16, !PT ;  /* 0x00000010ff177209 */ /* 0x001fc40007800000 */
[----:B------:R-:W-:Y:S01]  /*1c60*/  FMNMX R11, RZ, R11, !PT ;  /* 0x0000000bff0b7209 */ /* 0x000fe20007800000 */
[----:B------:R0:W-:Y:S01]  /*1c70*/  STG.E desc[UR8][R4.64+0xb1300], R15 ;  /* 0x0b13000f04007986 */ /* 0x0001e2000c101908 */
[----:B-1----:R-:W-:Y:S02]  /*1c80*/  FMNMX R25, RZ, R12, !PT ;  /* 0x0000000cff197209 */ /* 0x002fe40007800000 */
[----:B------:R-:W-:Y:S01]  /*1c90*/  FMNMX R29, RZ, R10, !PT ;  /* 0x0000000aff1d7209 */ /* 0x000fe20007800000 */
[----:B------:R-:W-:Y:S01]  /*1ca0*/  STG.E desc[UR8][R4.64+0x7e00], R63 ;  /* 0x007e003f04007986 */ /* 0x000fe2000c101908 */
[----:B--2---:R-:W-:Y:S02]  /*1cb0*/  FMNMX R21, RZ, R14, !PT ;  /* 0x0000000eff157209 */ /* 0x004fe40007800000 */
[----:B------:R-:W-:Y:S01]  /*1cc0*/  FMNMX R9, RZ, R9, !PT ;  /* 0x00000009ff097209 */ /* 0x000fe20007800000 */
[----:B------:R-:W-:Y:S01]  /*1cd0*/  STG.E desc[UR8][R4.64+0xfc00], R65 ;  /* 0x00fc004104007986 */ /* 0x000fe2000c101908 */
[----:B---3--:R-:W-:-:S02]  /*1ce0*/  FMNMX R13, RZ, R6, !PT ;  /* 0x00000006ff0d7209 */ /* 0x008fc40007800000 */
[----:B------:R-:W-:Y:S01]  /*1cf0*/  FMNMX R7, RZ, R7, !PT ;  /* 0x00000007ff077209 */ /* 0x000fe20007800000 */
[----:B------:R-:W-:Y:S01]  /*1d00*/  STG.E desc[UR8][R4.64+0x1b900], R59 ;  /* 0x01b9003b04007986 */ /* 0x000fe2000c101908 */
[----:B0-----:R-:W-:Y:S02]  /*1d10*/  FMNMX R15, RZ, R0, !PT ;  /* 0x00000000ff0f7209 */ /* 0x001fe40007800000 */
[----:B------:R-:W-:Y:S01]  /*1d20*/  FMNMX R3, RZ, R3, !PT ;  /* 0x00000003ff037209 */ /* 0x000fe20007800000 */
[----:B------:R-:W-:Y:S04]  /*1d30*/  STG.E desc[UR8][R4.64+0x23700], R67 ;  /* 0x0237004304007986 */ /* 0x000fe8000c101908 */
        /* <DEDUP_REMOVED lines=27> */
[----:B------:R-:W-:Y:S01]  /*1ef0*/  STG.E desc[UR8][R4.64+0xd8900], R3 ;  /* 0x0d89000304007986 */ /* 0x000fe2000c101908 */
[----:B------:R-:W-:Y:S05]  /*1f00*/  EXIT ;  /* 0x000000000000794d */ /* 0x000fea0003800000 */
.L_x_20:
[----:B------:R-:W-:-:S00]  /*1f10*/  BRA `(.L_x_20) ;  /* 0xfffffffc00fc7947 */ /* 0x000fc0000383ffff */
[----:B------:R-:W-:-:S00]  /*1f20*/  NOP ;  /* 0x0000000000007918 */ /* 0x000fc00000000000 */
        /* <DEDUP_REMOVED lines=13> */
.L_x_21:


//--------------------- .nv.shared.my_kernel_kernel0 --------------------------
	.section	.nv.shared.my_kernel_kernel0,"aw",@nobits
	.sectionflags	@""
	.align	4
.nv.shared.my_kernel_kernel0:
	.zero		14516


//--------------------- .nv.shared.reserved.0     --------------------------
	.section	.nv.shared.reserved.0,"aw",@nobits
	.weak		__nv_reservedSMEM_offset_0_alias
	.size		__nv_reservedSMEM_offset_0_alias, 0, 64
	.other		__nv_reservedSMEM_offset_0_alias,@"STO_CUDA_RESERVED_SHARED STV_DEFAULT"
__nv_reservedSMEM_offset_0_alias:
	.zero		0
	.zero		64


//--------------------- .nv.constant0.my_kernel_kernel0 --------------------------
	.section	.nv.constant0.my_kernel_kernel0,"a",@progbits
	.sectionflags	@""
	.align	4
.nv.constant0.my_kernel_kernel0:
	.zero		928


//--------------------- SYMBOLS --------------------------

	.type		.nv.reservedSmem.offset0,@object
	.size		.nv.reservedSmem.offset0,0x4
	.type		.nv.reservedSmem.cap,@object
	.size		.nv.reservedSmem.cap,0x4
